//
// Generated by NVIDIA NVVM Compiler
//
// Compiler Build ID: CL-36424714
// Cuda compilation tools, release 13.0, V13.0.88
// Based on NVVM 20.0.0
//

.version 9.0
.target sm_100
.address_size 64

	// .globl	_Z18simpleMatAddKernelPfS_S_i

.visible .entry _Z18simpleMatAddKernelPfS_S_i(
	.param .u64 .ptr .align 1 _Z18simpleMatAddKernelPfS_S_i_param_0,
	.param .u64 .ptr .align 1 _Z18simpleMatAddKernelPfS_S_i_param_1,
	.param .u64 .ptr .align 1 _Z18simpleMatAddKernelPfS_S_i_param_2,
	.param .u32 _Z18simpleMatAddKernelPfS_S_i_param_3
)
{
	.reg .b32 	%r<11>;
	.reg .b32 	%f<4>;
	.reg .b64 	%rd<11>;

	ld.param.u64 	%rd1, [_Z18simpleMatAddKernelPfS_S_i_param_0];
	ld.param.u64 	%rd2, [_Z18simpleMatAddKernelPfS_S_i_param_1];
	ld.param.u64 	%rd3, [_Z18simpleMatAddKernelPfS_S_i_param_2];
	ld.param.u32 	%r1, [_Z18simpleMatAddKernelPfS_S_i_param_3];
	cvta.to.global.u64 	%rd4, %rd3;
	cvta.to.global.u64 	%rd5, %rd2;
	cvta.to.global.u64 	%rd6, %rd1;
	mov.u32 	%r2, %ntid.x;
	mov.u32 	%r3, %ctaid.x;
	mov.u32 	%r4, %tid.x;
	mad.lo.s32 	%r5, %r2, %r3, %r4;
	mov.u32 	%r6, %ntid.y;
	mov.u32 	%r7, %ctaid.y;
	mov.u32 	%r8, %tid.y;
	mad.lo.s32 	%r9, %r6, %r7, %r8;
	mad.lo.s32 	%r10, %r1, %r9, %r5;
	mul.wide.s32 	%rd7, %r10, 4;
	add.s64 	%rd8, %rd6, %rd7;
	ld.global.f32 	%f1, [%rd8];
	add.s64 	%rd9, %rd5, %rd7;
	ld.global.f32 	%f2, [%rd9];
	add.f32 	%f3, %f1, %f2;
	add.s64 	%rd10, %rd4, %rd7;
	st.global.f32 	[%rd10], %f3;
	ret;

}


// ===== COMPILED SASS (sm_100) =====

	.target	sm_100

	.elftype	@"ET_EXEC"


//--------------------- .note.nv.tkinfo           --------------------------
	.section	.note.nv.tkinfo,"",@"SHT_NOTE"
	.sectionflags	@"SHF_NOTE_NV_TKINFO"
	.tkinfo
        /*0018*/ 	.word	0x00000002
        /*0030*/ 	.string	""
        /*0030*/ 	.string	"ptxas"
        /*0030*/ 	.string	"Cuda compilation tools, release 13.0, V13.0.88"
        /*0030*/ 	.string	"Build cuda_13.0.r13.0/compiler.36424714_0"
        /*0030*/ 	.string	"-arch sm_100 -m 64 "



//--------------------- .note.nv.cuinfo           --------------------------
	.section	.note.nv.cuinfo,"",@"SHT_NOTE"
	.sectionflags	@"SHF_NOTE_NV_CUINFO"
        /*0018*/ 	.short	0x0002
        /*001a*/ 	.short	0x0064
        /*001c*/ 	.short	0x0082
	.zero		2


//--------------------- .nv.info                  --------------------------
	.section	.nv.info,"",@"SHT_CUDA_INFO"
	.align	4


	//----- nvinfo : EIATTR_REGCOUNT
	.align		4
        /*0000*/ 	.byte	0x04, 0x2f
        /*0002*/ 	.short	(.L_1 - .L_0)
	.align		4
.L_0:
        /*0004*/ 	.word	index@(_Z18simpleMatAddKernelPfS_S_i)
        /*0008*/ 	.word	0x0000000c


	//----- nvinfo : EIATTR_FRAME_SIZE
	.align		4
.L_1:
        /*000c*/ 	.byte	0x04, 0x11
        /*000e*/ 	.short	(.L_3 - .L_2)
	.align		4
.L_2:
        /*0010*/ 	.word	index@(_Z18simpleMatAddKernelPfS_S_i)
        /*0014*/ 	.word	0x00000000


	//----- nvinfo : EIATTR_MIN_STACK_SIZE
	.align		4
.L_3:
        /*0018*/ 	.byte	0x04, 0x12
        /*001a*/ 	.short	(.L_5 - .L_4)
	.align		4
.L_4:
        /*001c*/ 	.word	index@(_Z18simpleMatAddKernelPfS_S_i)
        /*0020*/ 	.word	0x00000000
.L_5:


//--------------------- .nv.compat                --------------------------
	.section	.nv.compat,"",@"SHT_CUDA_COMPAT_INFO"
	.align	4
        /*0000*/ 	.byte	0x02, 0x09, 0x00, 0x00, 0x02, 0x02, 0x01, 0x00, 0x02, 0x05, 0x05, 0x00, 0x03, 0x07, 0x01, 0x01
        /*0010*/ 	.byte	0x02, 0x03, 0x00, 0x00, 0x02, 0x06, 0x01, 0x00, 0x04, 0x0b, 0x08, 0x00, 0x09, 0x00, 0x00, 0x00
        /*0020*/ 	.byte	0x00, 0x00, 0x00, 0x00


//--------------------- .nv.info._Z18simpleMatAddKernelPfS_S_i --------------------------
	.section	.nv.info._Z18simpleMatAddKernelPfS_S_i,"",@"SHT_CUDA_INFO"
	.sectionflags	@""
	.align	4


	//----- nvinfo : EIATTR_CUDA_API_VERSION
	.align		4
        /*0000*/ 	.byte	0x04, 0x37
        /*0002*/ 	.short	(.L_7 - .L_6)
.L_6:
        /*0004*/ 	.word	0x00000082


	//----- nvinfo : EIATTR_KPARAM_INFO
	.align		4
.L_7:
        /*0008*/ 	.byte	0x04, 0x17
        /*000a*/ 	.short	(.L_9 - .L_8)
.L_8:
        /*000c*/ 	.word	0x00000000
        /*0010*/ 	.short	0x0003
        /*0012*/ 	.short	0x0018
        /*0014*/ 	.byte	0x00, 0xf0, 0x11, 0x00


	//----- nvinfo : EIATTR_KPARAM_INFO
	.align		4
.L_9:
        /*0018*/ 	.byte	0x04, 0x17
        /*001a*/ 	.short	(.L_11 - .L_10)
.L_10:
        /*001c*/ 	.word	0x00000000
        /*0020*/ 	.short	0x0002
        /*0022*/ 	.short	0x0010
        /*0024*/ 	.byte	0x00, 0xf5, 0x21, 0x00


	//----- nvinfo : EIATTR_KPARAM_INFO
	.align		4
.L_11:
        /*0028*/ 	.byte	0x04, 0x17
        /*002a*/ 	.short	(.L_13 - .L_12)
.L_12:
        /*002c*/ 	.word	0x00000000
        /*0030*/ 	.short	0x0001
        /*0032*/ 	.short	0x0008
        /*0034*/ 	.byte	0x00, 0xf5, 0x21, 0x00


	//----- nvinfo : EIATTR_KPARAM_INFO
	.align		4
.L_13:
        /*0038*/ 	.byte	0x04, 0x17
        /*003a*/ 	.short	(.L_15 - .L_14)
.L_14:
        /*003c*/ 	.word	0x00000000
        /*0040*/ 	.short	0x0000
        /*0042*/ 	.short	0x0000
        /*0044*/ 	.byte	0x00, 0xf5, 0x21, 0x00


	//----- nvinfo : EIATTR_SPARSE_MMA_MASK
	.align		4
.L_15:
        /*0048*/ 	.byte	0x03, 0x50
        /*004a*/ 	.short	0x0000


	//----- nvinfo : EIATTR_MAXREG_COUNT
	.align		4
        /*004c*/ 	.byte	0x03, 0x1b
        /*004e*/ 	.short	0x00ff


	//----- nvinfo : EIATTR_MERCURY_ISA_VERSION
	.align		4
        /*0050*/ 	.byte	0x03, 0x5f
        /*0052*/ 	.short	0x0101


	//----- nvinfo : EIATTR_VRC_CTA_INIT_COUNT
	.align		4
        /*0054*/ 	.byte	0x02, 0x4a
	.zero		1
	.zero		1


	//----- nvinfo : EIATTR_EXIT_INSTR_OFFSETS
	.align		4
        /*0058*/ 	.byte	0x04, 0x1c
        /*005a*/ 	.short	(.L_17 - .L_16)


	//   ....[0]....
.L_16:
        /*005c*/ 	.word	0x00000160


	//----- nvinfo : EIATTR_CBANK_PARAM_SIZE
	.align		4
.L_17:
        /*0060*/ 	.byte	0x03, 0x19
        /*0062*/ 	.short	0x001c


	//----- nvinfo : EIATTR_PARAM_CBANK
	.align		4
        /*0064*/ 	.byte	0x04, 0x0a
        /*0066*/ 	.short	(.L_19 - .L_18)
	.align		4
.L_18:
        /*0068*/ 	.word	index@(.nv.constant0._Z18simpleMatAddKernelPfS_S_i)
        /*006c*/ 	.short	0x0380
        /*006e*/ 	.short	0x001c


	//----- nvinfo : EIATTR_SW_WAR
	.align		4
.L_19:
        /*0070*/ 	.byte	0x04, 0x36
        /*0072*/ 	.short	(.L_21 - .L_20)
.L_20:
        /*0074*/ 	.word	0x00000008
.L_21:


//--------------------- .nv.callgraph             --------------------------
	.section	.nv.callgraph,"",@"SHT_CUDA_CALLGRAPH"
	.align	4
	.sectionentsize	8
	.align		4
        /*0000*/ 	.word	0x00000000
	.align		4
        /*0004*/ 	.word	0xffffffff
	.align		4
        /*0008*/ 	.word	0x00000000
	.align		4
        /*000c*/ 	.word	0xfffffffe
	.align		4
        /*0010*/ 	.word	0x00000000
	.align		4
        /*0014*/ 	.word	0xfffffffd
	.align		4
        /*0018*/ 	.word	0x00000000
	.align		4
        /*001c*/ 	.word	0xfffffffc


//--------------------- .text._Z18simpleMatAddKernelPfS_S_i --------------------------
	.section	.text._Z18simpleMatAddKernelPfS_S_i,"ax",@progbits
	.align	128
        .global         _Z18simpleMatAddKernelPfS_S_i
        .type           _Z18simpleMatAddKernelPfS_S_i,@function
        .size           _Z18simpleMatAddKernelPfS_S_i,(.L_x_1 - _Z18simpleMatAddKernelPfS_S_i)
        .other          _Z18simpleMatAddKernelPfS_S_i,@"STO_CUDA_ENTRY STV_DEFAULT"
_Z18simpleMatAddKernelPfS_S_i:
.text._Z18simpleMatAddKernelPfS_S_i:
[----:B------:R-:W-:Y:S01]  /*0000*/  LDC R1, c[0x0][0x37c] ;  /* 0x0000df00ff017b82 */ /* 0x000fe20000000800 */
[----:B------:R-:W0:Y:S01]  /*0010*/  S2R R0, SR_CTAID.X ;  /* 0x0000000000007919 */ /* 0x000e220000002500 */
[----:B------:R-:W0:Y:S06]  /*0020*/  LDCU UR6, c[0x0][0x360] ;  /* 0x00006c00ff0677ac */ /* 0x000e2c0008000800 */
[----:B------:R-:W1:Y:S01]  /*0030*/  LDC.64 R2, c[0x0][0x380] ;  /* 0x0000e000ff027b82 */ /* 0x000e620000000a00 */
[----:B------:R-:W0:Y:S01]  /*0040*/  S2R R7, SR_TID.X ;  /* 0x0000000000077919 */ /* 0x000e220000002100 */
[----:B------:R-:W2:Y:S01]  /*0050*/  LDCU UR7, c[0x0][0x364] ;  /* 0x00006c80ff0777ac */ /* 0x000ea20008000800 */
[----:B------:R-:W2:Y:S01]  /*0060*/  S2R R6, SR_CTAID.Y ;  /* 0x0000000000067919 */ /* 0x000ea20000002600 */
[----:B------:R-:W3:Y:S04]  /*0070*/  LDCU UR8, c[0x0][0x398] ;  /* 0x00007300ff0877ac */ /* 0x000ee80008000800 */
[----:B------:R-:W4:Y:S01]  /*0080*/  LDC.64 R4, c[0x0][0x388] ;  /* 0x0000e200ff047b82 */ /* 0x000f220000000a00 */
[----:B------:R-:W2:Y:S01]  /*0090*/  S2R R9, SR_TID.Y ;  /* 0x0000000000097919 */ /* 0x000ea20000002200 */
[----:B------:R-:W5:Y:S01]  /*00a0*/  LDCU.64 UR4, c[0x0][0x358] ;  /* 0x00006b00ff0477ac */ /* 0x000f620008000a00 */
[----:B0-----:R-:W-:-:S02]  /*00b0*/  IMAD R0, R0, UR6, R7 ;  /* 0x0000000600007c24 */ /* 0x001fc4000f8e0207 */
[----:B--2---:R-:W-:-:S04]  /*00c0*/  IMAD R7, R6, UR7, R9 ;  /* 0x0000000706077c24 */ /* 0x004fc8000f8e0209 */
[----:B---3--:R-:W-:Y:S02]  /*00d0*/  IMAD R9, R7, UR8, R0 ;  /* 0x0000000807097c24 */ /* 0x008fe4000f8e0200 */
[----:B------:R-:W0:Y:S02]  /*00e0*/  LDC.64 R6, c[0x0][0x390] ;  /* 0x0000e400ff067b82 */ /* 0x000e240000000a00 */
[----:B-1----:R-:W-:-:S04]  /*00f0*/  IMAD.WIDE R2, R9, 0x4, R2 ;  /* 0x0000000409027825 */ /* 0x002fc800078e0202 */
[C---:B----4-:R-:W-:Y:S02]  /*0100*/  IMAD.WIDE R4, R9.reuse, 0x4, R4 ;  /* 0x0000000409047825 */ /* 0x050fe400078e0204 */
[----:B-----5:R-:W2:Y:S04]  /*0110*/  LDG.E R2, desc[UR4][R2.64] ;  /* 0x0000000402027981 */ /* 0x020ea8000c1e1900 */
[----:B------:R-:W2:Y:S01]  /*0120*/  LDG.E R5, desc[UR4][R4.64] ;  /* 0x0000000404057981 */ /* 0x000ea2000c1e1900 */
[----:B0-----:R-:W-:-:S04]  /*0130*/  IMAD.WIDE R6, R9, 0x4, R6 ;  /* 0x0000000409067825 */ /* 0x001fc800078e0206 */
[----:B--2---:R-:W-:-:S05]  /*0140*/  FADD R9, R2, R5 ;  /* 0x0000000502097221 */ /* 0x004fca0000000000 */
[----:B------:R-:W-:Y:S01]  /*0150*/  STG.E desc[UR4][R6.64], R9 ;  /* 0x0000000906007986 */ /* 0x000fe2000c101904 */
[----:B------:R-:W-:Y:S05]  /*0160*/  EXIT ;  /* 0x000000000000794d */ /* 0x000fea0003800000 */
.L_x_0:
[----:B------:R-:W-:-:S00]  /*0170*/  BRA `(.L_x_0) ;  /* 0xfffffffc00fc7947 */ /* 0x000fc0000383ffff */
[----:B------:R-:W-:-:S00]  /*0180*/  NOP ;  /* 0x0000000000007918 */ /* 0x000fc00000000000 */
[----:B------:R-:W-:-:S00]  /*0190*/  NOP ;  /* 0x0000000000007918 */ /* 0x000fc00000000000 */
[----:B------:R-:W-:-:S00]  /*01a0*/  NOP ;  /* 0x0000000000007918 */ /* 0x000fc00000000000 */
[----:B------:R-:W-:-:S00]  /*01b0*/  NOP ;  /* 0x0000000000007918 */ /* 0x000fc00000000000 */
[----:B------:R-:W-:-:S00]  /*01c0*/  NOP ;  /* 0x0000000000007918 */ /* 0x000fc00000000000 */
[----:B------:R-:W-:-:S00]  /*01d0*/  NOP ;  /* 0x0000000000007918 */ /* 0x000fc00000000000 */
[----:B------:R-:W-:-:S00]  /*01e0*/  NOP ;  /* 0x0000000000007918 */ /* 0x000fc00000000000 */
[----:B------:R-:W-:-:S00]  /*01f0*/  NOP ;  /* 0x0000000000007918 */ /* 0x000fc00000000000 */
.L_x_1:


//--------------------- .nv.shared.reserved.0     --------------------------
	.section	.nv.shared.reserved.0,"aw",@nobits
	.weak		__nv_reservedSMEM_offset_0_alias
	.size		__nv_reservedSMEM_offset_0_alias, 0, 64
	.other		__nv_reservedSMEM_offset_0_alias,@"STO_CUDA_RESERVED_SHARED STV_DEFAULT"
__nv_reservedSMEM_offset_0_alias:
	.zero		0
	.zero		64


//--------------------- .nv.constant0._Z18simpleMatAddKernelPfS_S_i --------------------------
	.section	.nv.constant0._Z18simpleMatAddKernelPfS_S_i,"a",@progbits
	.sectionflags	@""
	.align	4
.nv.constant0._Z18simpleMatAddKernelPfS_S_i:
	.zero		924


//--------------------- SYMBOLS --------------------------

	.type		.nv.reservedSmem.offset0,@object
	.size		.nv.reservedSmem.offset0,0x4
